//
// Generated by NVIDIA NVVM Compiler
//
// Compiler Build ID: CL-36424714
// Cuda compilation tools, release 13.0, V13.0.88
// Based on NVVM 20.0.0
//

.version 9.0
.target sm_100
.address_size 64

	// .globl	_Z13naive_softmaxPKfPfii

.visible .entry _Z13naive_softmaxPKfPfii(
	.param .u64 .ptr .align 1 _Z13naive_softmaxPKfPfii_param_0,
	.param .u64 .ptr .align 1 _Z13naive_softmaxPKfPfii_param_1,
	.param .u32 _Z13naive_softmaxPKfPfii_param_2,
	.param .u32 _Z13naive_softmaxPKfPfii_param_3
)
{


	bar.sync 	0;
	bar.sync 	0;
	bar.sync 	0;
	bar.sync 	0;
	ret;

}


// ===== COMPILED SASS (sm_100) =====

	.target	sm_100

	.elftype	@"ET_EXEC"


//--------------------- .note.nv.tkinfo           --------------------------
	.section	.note.nv.tkinfo,"",@"SHT_NOTE"
	.sectionflags	@"SHF_NOTE_NV_TKINFO"
	.tkinfo
        /*0018*/ 	.word	0x00000002
        /*0030*/ 	.string	""
        /*0030*/ 	.string	"ptxas"
        /*0030*/ 	.string	"Cuda compilation tools, release 13.0, V13.0.88"
        /*0030*/ 	.string	"Build cuda_13.0.r13.0/compiler.36424714_0"
        /*0030*/ 	.string	"-arch sm_100 -m 64 "



//--------------------- .note.nv.cuinfo           --------------------------
	.section	.note.nv.cuinfo,"",@"SHT_NOTE"
	.sectionflags	@"SHF_NOTE_NV_CUINFO"
        /*0018*/ 	.short	0x0002
        /*001a*/ 	.short	0x0064
        /*001c*/ 	.short	0x0082
	.zero		2


//--------------------- .nv.info                  --------------------------
	.section	.nv.info,"",@"SHT_CUDA_INFO"
	.align	4


	//----- nvinfo : EIATTR_REGCOUNT
	.align		4
        /*0000*/ 	.byte	0x04, 0x2f
        /*0002*/ 	.short	(.L_1 - .L_0)
	.align		4
.L_0:
        /*0004*/ 	.word	index@(_Z13naive_softmaxPKfPfii)
        /*0008*/ 	.word	0x00000004


	//----- nvinfo : EIATTR_FRAME_SIZE
	.align		4
.L_1:
        /*000c*/ 	.byte	0x04, 0x11
        /*000e*/ 	.short	(.L_3 - .L_2)
	.align		4
.L_2:
        /*0010*/ 	.word	index@(_Z13naive_softmaxPKfPfii)
        /*0014*/ 	.word	0x00000000


	//----- nvinfo : EIATTR_MIN_STACK_SIZE
	.align		4
.L_3:
        /*0018*/ 	.byte	0x04, 0x12
        /*001a*/ 	.short	(.L_5 - .L_4)
	.align		4
.L_4:
        /*001c*/ 	.word	index@(_Z13naive_softmaxPKfPfii)
        /*0020*/ 	.word	0x00000000
.L_5:


//--------------------- .nv.compat                --------------------------
	.section	.nv.compat,"",@"SHT_CUDA_COMPAT_INFO"
	.align	4
        /*0000*/ 	.byte	0x02, 0x09, 0x00, 0x00, 0x02, 0x02, 0x01, 0x00, 0x02, 0x05, 0x05, 0x00, 0x03, 0x07, 0x01, 0x01
        /*0010*/ 	.byte	0x02, 0x03, 0x00, 0x00, 0x02, 0x06, 0x01, 0x00, 0x04, 0x0b, 0x08, 0x00, 0x09, 0x00, 0x00, 0x00
        /*0020*/ 	.byte	0x00, 0x00, 0x00, 0x00


//--------------------- .nv.info._Z13naive_softmaxPKfPfii --------------------------
	.section	.nv.info._Z13naive_softmaxPKfPfii,"",@"SHT_CUDA_INFO"
	.sectionflags	@""
	.align	4


	//----- nvinfo : EIATTR_CUDA_API_VERSION
	.align		4
        /*0000*/ 	.byte	0x04, 0x37
        /*0002*/ 	.short	(.L_7 - .L_6)
.L_6:
        /*0004*/ 	.word	0x00000082


	//----- nvinfo : EIATTR_KPARAM_INFO
	.align		4
.L_7:
        /*0008*/ 	.byte	0x04, 0x17
        /*000a*/ 	.short	(.L_9 - .L_8)
.L_8:
        /*000c*/ 	.word	0x00000000
        /*0010*/ 	.short	0x0003
        /*0012*/ 	.short	0x0014
        /*0014*/ 	.byte	0x00, 0xf0, 0x11, 0x00


	//----- nvinfo : EIATTR_KPARAM_INFO
	.align		4
.L_9:
        /*0018*/ 	.byte	0x04, 0x17
        /*001a*/ 	.short	(.L_11 - .L_10)
.L_10:
        /*001c*/ 	.word	0x00000000
        /*0020*/ 	.short	0x0002
        /*0022*/ 	.short	0x0010
        /*0024*/ 	.byte	0x00, 0xf0, 0x11, 0x00


	//----- nvinfo : EIATTR_KPARAM_INFO
	.align		4
.L_11:
        /*0028*/ 	.byte	0x04, 0x17
        /*002a*/ 	.short	(.L_13 - .L_12)
.L_12:
        /*002c*/ 	.word	0x00000000
        /*0030*/ 	.short	0x0001
        /*0032*/ 	.short	0x0008
        /*0034*/ 	.byte	0x00, 0xf5, 0x21, 0x00


	//----- nvinfo : EIATTR_KPARAM_INFO
	.align		4
.L_13:
        /*0038*/ 	.byte	0x04, 0x17
        /*003a*/ 	.short	(.L_15 - .L_14)
.L_14:
        /*003c*/ 	.word	0x00000000
        /*0040*/ 	.short	0x0000
        /*0042*/ 	.short	0x0000
        /*0044*/ 	.byte	0x00, 0xf5, 0x21, 0x00


	//----- nvinfo : EIATTR_SPARSE_MMA_MASK
	.align		4
.L_15:
        /*0048*/ 	.byte	0x03, 0x50
        /*004a*/ 	.short	0x0000


	//----- nvinfo : EIATTR_MAXREG_COUNT
	.align		4
        /*004c*/ 	.byte	0x03, 0x1b
        /*004e*/ 	.short	0x00ff


	//----- nvinfo : EIATTR_NUM_BARRIERS
	.align		4
        /*0050*/ 	.byte	0x02, 0x4c
        /*0052*/ 	.byte	0x01
	.zero		1


	//----- nvinfo : EIATTR_MERCURY_ISA_VERSION
	.align		4
        /*0054*/ 	.byte	0x03, 0x5f
        /*0056*/ 	.short	0x0101


	//----- nvinfo : EIATTR_VRC_CTA_INIT_COUNT
	.align		4
        /*0058*/ 	.byte	0x02, 0x4a
	.zero		1
	.zero		1


	//----- nvinfo : EIATTR_EXIT_INSTR_OFFSETS
	.align		4
        /*005c*/ 	.byte	0x04, 0x1c
        /*005e*/ 	.short	(.L_17 - .L_16)


	//   ....[0]....
.L_16:
        /*0060*/ 	.word	0x00000050


	//----- nvinfo : EIATTR_CBANK_PARAM_SIZE
	.align		4
.L_17:
        /*0064*/ 	.byte	0x03, 0x19
        /*0066*/ 	.short	0x0018


	//----- nvinfo : EIATTR_PARAM_CBANK
	.align		4
        /*0068*/ 	.byte	0x04, 0x0a
        /*006a*/ 	.short	(.L_19 - .L_18)
	.align		4
.L_18:
        /*006c*/ 	.word	index@(.nv.constant0._Z13naive_softmaxPKfPfii)
        /*0070*/ 	.short	0x0380
        /*0072*/ 	.short	0x0018


	//----- nvinfo : EIATTR_SW_WAR
	.align		4
.L_19:
        /*0074*/ 	.byte	0x04, 0x36
        /*0076*/ 	.short	(.L_21 - .L_20)
.L_20:
        /*0078*/ 	.word	0x00000008
.L_21:


//--------------------- .nv.callgraph             --------------------------
	.section	.nv.callgraph,"",@"SHT_CUDA_CALLGRAPH"
	.align	4
	.sectionentsize	8
	.align		4
        /*0000*/ 	.word	0x00000000
	.align		4
        /*0004*/ 	.word	0xffffffff
	.align		4
        /*0008*/ 	.word	0x00000000
	.align		4
        /*000c*/ 	.word	0xfffffffe
	.align		4
        /*0010*/ 	.word	0x00000000
	.align		4
        /*0014*/ 	.word	0xfffffffd
	.align		4
        /*0018*/ 	.word	0x00000000
	.align		4
        /*001c*/ 	.word	0xfffffffc


//--------------------- .text._Z13naive_softmaxPKfPfii --------------------------
	.section	.text._Z13naive_softmaxPKfPfii,"ax",@progbits
	.align	128
        .global         _Z13naive_softmaxPKfPfii
        .type           _Z13naive_softmaxPKfPfii,@function
        .size           _Z13naive_softmaxPKfPfii,(.L_x_1 - _Z13naive_softmaxPKfPfii)
        .other          _Z13naive_softmaxPKfPfii,@"STO_CUDA_ENTRY STV_DEFAULT"
_Z13naive_softmaxPKfPfii:
.text._Z13naive_softmaxPKfPfii:
[----:B------:R-:W-:Y:S08]  /*0000*/  LDC R1, c[0x0][0x37c] ;  /* 0x0000df00ff017b82 */ /* 0x000ff00000000800 */
[----:B------:R-:W-:Y:S08]  /*0010*/  BAR.SYNC.DEFER_BLOCKING 0x0 ;  /* 0x0000000000007b1d */ /* 0x000ff00000010000 */
[----:B------:R-:W-:Y:S08]  /*0020*/  BAR.SYNC.DEFER_BLOCKING 0x0 ;  /* 0x0000000000007b1d */ /* 0x000ff00000010000 */
[----:B------:R-:W-:Y:S08]  /*0030*/  BAR.SYNC.DEFER_BLOCKING 0x0 ;  /* 0x0000000000007b1d */ /* 0x000ff00000010000 */
[----:B------:R-:W-:Y:S06]  /*0040*/  BAR.SYNC.DEFER_BLOCKING 0x0 ;  /* 0x0000000000007b1d */ /* 0x000fec0000010000 */
[----:B------:R-:W-:Y:S05]  /*0050*/  EXIT ;  /* 0x000000000000794d */ /* 0x000fea0003800000 */
.L_x_0:
[----:B------:R-:W-:-:S00]  /*0060*/  BRA `(.L_x_0) ;  /* 0xfffffffc00fc7947 */ /* 0x000fc0000383ffff */
[----:B------:R-:W-:-:S00]  /*0070*/  NOP ;  /* 0x0000000000007918 */ /* 0x000fc00000000000 */
        /* <DEDUP_REMOVED lines=8> */
.L_x_1:


//--------------------- .nv.shared.reserved.0     --------------------------
	.section	.nv.shared.reserved.0,"aw",@nobits
	.weak		__nv_reservedSMEM_offset_0_alias
	.size		__nv_reservedSMEM_offset_0_alias, 0, 64
	.other		__nv_reservedSMEM_offset_0_alias,@"STO_CUDA_RESERVED_SHARED STV_DEFAULT"
__nv_reservedSMEM_offset_0_alias:
	.zero		0
	.zero		64


//--------------------- .nv.constant0._Z13naive_softmaxPKfPfii --------------------------
	.section	.nv.constant0._Z13naive_softmaxPKfPfii,"a",@progbits
	.sectionflags	@""
	.align	4
.nv.constant0._Z13naive_softmaxPKfPfii:
	.zero		920


//--------------------- SYMBOLS --------------------------

	.type		.nv.reservedSmem.offset0,@object
	.size		.nv.reservedSmem.offset0,0x4
